//
// Generated by NVIDIA NVVM Compiler
//
// Compiler Build ID: CL-36424714
// Cuda compilation tools, release 13.0, V13.0.88
// Based on NVVM 20.0.0
//

.version 9.0
.target sm_100
.address_size 64

	// .globl	_Z11EvaluateFSMPiS_S_S_mii

.visible .entry _Z11EvaluateFSMPiS_S_S_mii(
	.param .u64 .ptr .align 1 _Z11EvaluateFSMPiS_S_S_mii_param_0,
	.param .u64 .ptr .align 1 _Z11EvaluateFSMPiS_S_S_mii_param_1,
	.param .u64 .ptr .align 1 _Z11EvaluateFSMPiS_S_S_mii_param_2,
	.param .u64 .ptr .align 1 _Z11EvaluateFSMPiS_S_S_mii_param_3,
	.param .u64 _Z11EvaluateFSMPiS_S_S_mii_param_4,
	.param .u32 _Z11EvaluateFSMPiS_S_S_mii_param_5,
	.param .u32 _Z11EvaluateFSMPiS_S_S_mii_param_6
)
{
	.reg .b32 	%r<17>;
	.reg .b64 	%rd<38>;

	ld.param.u64 	%rd1, [_Z11EvaluateFSMPiS_S_S_mii_param_0];
	ld.param.u64 	%rd2, [_Z11EvaluateFSMPiS_S_S_mii_param_1];
	ld.param.u64 	%rd3, [_Z11EvaluateFSMPiS_S_S_mii_param_2];
	ld.param.u64 	%rd4, [_Z11EvaluateFSMPiS_S_S_mii_param_4];
	cvta.to.global.u64 	%rd5, %rd3;
	cvta.to.global.u64 	%rd6, %rd1;
	cvta.to.global.u64 	%rd7, %rd2;
	ld.global.u32 	%r1, [%rd5];
	mul.wide.s32 	%rd8, %r1, 4;
	add.s64 	%rd9, %rd6, %rd8;
	ld.global.u32 	%r2, [%rd9];
	st.global.u32 	[%rd7], %r2;
	ld.global.u32 	%r3, [%rd5+4];
	cvt.s64.s32 	%rd10, %r2;
	mad.lo.s64 	%rd11, %rd4, %rd10, %rd6;
	mul.wide.s32 	%rd12, %r3, 4;
	add.s64 	%rd13, %rd11, %rd12;
	ld.global.u32 	%r4, [%rd13];
	st.global.u32 	[%rd7+4], %r4;
	ld.global.u32 	%r5, [%rd5+8];
	cvt.s64.s32 	%rd14, %r4;
	mad.lo.s64 	%rd15, %rd4, %rd14, %rd6;
	mul.wide.s32 	%rd16, %r5, 4;
	add.s64 	%rd17, %rd15, %rd16;
	ld.global.u32 	%r6, [%rd17];
	st.global.u32 	[%rd7+8], %r6;
	ld.global.u32 	%r7, [%rd5+12];
	cvt.s64.s32 	%rd18, %r6;
	mad.lo.s64 	%rd19, %rd4, %rd18, %rd6;
	mul.wide.s32 	%rd20, %r7, 4;
	add.s64 	%rd21, %rd19, %rd20;
	ld.global.u32 	%r8, [%rd21];
	st.global.u32 	[%rd7+12], %r8;
	ld.global.u32 	%r9, [%rd5+16];
	cvt.s64.s32 	%rd22, %r8;
	mad.lo.s64 	%rd23, %rd4, %rd22, %rd6;
	mul.wide.s32 	%rd24, %r9, 4;
	add.s64 	%rd25, %rd23, %rd24;
	ld.global.u32 	%r10, [%rd25];
	st.global.u32 	[%rd7+16], %r10;
	ld.global.u32 	%r11, [%rd5+20];
	cvt.s64.s32 	%rd26, %r10;
	mad.lo.s64 	%rd27, %rd4, %rd26, %rd6;
	mul.wide.s32 	%rd28, %r11, 4;
	add.s64 	%rd29, %rd27, %rd28;
	ld.global.u32 	%r12, [%rd29];
	st.global.u32 	[%rd7+20], %r12;
	ld.global.u32 	%r13, [%rd5+24];
	cvt.s64.s32 	%rd30, %r12;
	mad.lo.s64 	%rd31, %rd4, %rd30, %rd6;
	mul.wide.s32 	%rd32, %r13, 4;
	add.s64 	%rd33, %rd31, %rd32;
	ld.global.u32 	%r14, [%rd33];
	st.global.u32 	[%rd7+24], %r14;
	ld.global.u32 	%r15, [%rd5+28];
	cvt.s64.s32 	%rd34, %r14;
	mad.lo.s64 	%rd35, %rd4, %rd34, %rd6;
	mul.wide.s32 	%rd36, %r15, 4;
	add.s64 	%rd37, %rd35, %rd36;
	ld.global.u32 	%r16, [%rd37];
	st.global.u32 	[%rd7+28], %r16;
	ret;

}


// ===== COMPILED SASS (sm_100) =====

	.target	sm_100

	.elftype	@"ET_EXEC"


//--------------------- .note.nv.tkinfo           --------------------------
	.section	.note.nv.tkinfo,"",@"SHT_NOTE"
	.sectionflags	@"SHF_NOTE_NV_TKINFO"
	.tkinfo
        /*0018*/ 	.word	0x00000002
        /*0030*/ 	.string	""
        /*0030*/ 	.string	"ptxas"
        /*0030*/ 	.string	"Cuda compilation tools, release 13.0, V13.0.88"
        /*0030*/ 	.string	"Build cuda_13.0.r13.0/compiler.36424714_0"
        /*0030*/ 	.string	"-arch sm_100 -m 64 "



//--------------------- .note.nv.cuinfo           --------------------------
	.section	.note.nv.cuinfo,"",@"SHT_NOTE"
	.sectionflags	@"SHF_NOTE_NV_CUINFO"
        /*0018*/ 	.short	0x0002
        /*001a*/ 	.short	0x0064
        /*001c*/ 	.short	0x0082
	.zero		2


//--------------------- .nv.info                  --------------------------
	.section	.nv.info,"",@"SHT_CUDA_INFO"
	.align	4


	//----- nvinfo : EIATTR_REGCOUNT
	.align		4
        /*0000*/ 	.byte	0x04, 0x2f
        /*0002*/ 	.short	(.L_1 - .L_0)
	.align		4
.L_0:
        /*0004*/ 	.word	index@(_Z11EvaluateFSMPiS_S_S_mii)
        /*0008*/ 	.word	0x00000016


	//----- nvinfo : EIATTR_FRAME_SIZE
	.align		4
.L_1:
        /*000c*/ 	.byte	0x04, 0x11
        /*000e*/ 	.short	(.L_3 - .L_2)
	.align		4
.L_2:
        /*0010*/ 	.word	index@(_Z11EvaluateFSMPiS_S_S_mii)
        /*0014*/ 	.word	0x00000000


	//----- nvinfo : EIATTR_MIN_STACK_SIZE
	.align		4
.L_3:
        /*0018*/ 	.byte	0x04, 0x12
        /*001a*/ 	.short	(.L_5 - .L_4)
	.align		4
.L_4:
        /*001c*/ 	.word	index@(_Z11EvaluateFSMPiS_S_S_mii)
        /*0020*/ 	.word	0x00000000
.L_5:


//--------------------- .nv.compat                --------------------------
	.section	.nv.compat,"",@"SHT_CUDA_COMPAT_INFO"
	.align	4
        /*0000*/ 	.byte	0x02, 0x09, 0x00, 0x00, 0x02, 0x02, 0x01, 0x00, 0x02, 0x05, 0x05, 0x00, 0x03, 0x07, 0x01, 0x01
        /*0010*/ 	.byte	0x02, 0x03, 0x00, 0x00, 0x02, 0x06, 0x01, 0x00, 0x04, 0x0b, 0x08, 0x00, 0x09, 0x00, 0x00, 0x00
        /*0020*/ 	.byte	0x00, 0x00, 0x00, 0x00


//--------------------- .nv.info._Z11EvaluateFSMPiS_S_S_mii --------------------------
	.section	.nv.info._Z11EvaluateFSMPiS_S_S_mii,"",@"SHT_CUDA_INFO"
	.sectionflags	@""
	.align	4


	//----- nvinfo : EIATTR_CUDA_API_VERSION
	.align		4
        /*0000*/ 	.byte	0x04, 0x37
        /*0002*/ 	.short	(.L_7 - .L_6)
.L_6:
        /*0004*/ 	.word	0x00000082


	//----- nvinfo : EIATTR_KPARAM_INFO
	.align		4
.L_7:
        /*0008*/ 	.byte	0x04, 0x17
        /*000a*/ 	.short	(.L_9 - .L_8)
.L_8:
        /*000c*/ 	.word	0x00000000
        /*0010*/ 	.short	0x0006
        /*0012*/ 	.short	0x002c
        /*0014*/ 	.byte	0x00, 0xf0, 0x11, 0x00


	//----- nvinfo : EIATTR_KPARAM_INFO
	.align		4
.L_9:
        /*0018*/ 	.byte	0x04, 0x17
        /*001a*/ 	.short	(.L_11 - .L_10)
.L_10:
        /*001c*/ 	.word	0x00000000
        /*0020*/ 	.short	0x0005
        /*0022*/ 	.short	0x0028
        /*0024*/ 	.byte	0x00, 0xf0, 0x11, 0x00


	//----- nvinfo : EIATTR_KPARAM_INFO
	.align		4
.L_11:
        /*0028*/ 	.byte	0x04, 0x17
        /*002a*/ 	.short	(.L_13 - .L_12)
.L_12:
        /*002c*/ 	.word	0x00000000
        /*0030*/ 	.short	0x0004
        /*0032*/ 	.short	0x0020
        /*0034*/ 	.byte	0x00, 0xf0, 0x21, 0x00


	//----- nvinfo : EIATTR_KPARAM_INFO
	.align		4
.L_13:
        /*0038*/ 	.byte	0x04, 0x17
        /*003a*/ 	.short	(.L_15 - .L_14)
.L_14:
        /*003c*/ 	.word	0x00000000
        /*0040*/ 	.short	0x0003
        /*0042*/ 	.short	0x0018
        /*0044*/ 	.byte	0x00, 0xf5, 0x21, 0x00


	//----- nvinfo : EIATTR_KPARAM_INFO
	.align		4
.L_15:
        /*0048*/ 	.byte	0x04, 0x17
        /*004a*/ 	.short	(.L_17 - .L_16)
.L_16:
        /*004c*/ 	.word	0x00000000
        /*0050*/ 	.short	0x0002
        /*0052*/ 	.short	0x0010
        /*0054*/ 	.byte	0x00, 0xf5, 0x21, 0x00


	//----- nvinfo : EIATTR_KPARAM_INFO
	.align		4
.L_17:
        /*0058*/ 	.byte	0x04, 0x17
        /*005a*/ 	.short	(.L_19 - .L_18)
.L_18:
        /*005c*/ 	.word	0x00000000
        /*0060*/ 	.short	0x0001
        /*0062*/ 	.short	0x0008
        /*0064*/ 	.byte	0x00, 0xf5, 0x21, 0x00


	//----- nvinfo : EIATTR_KPARAM_INFO
	.align		4
.L_19:
        /*0068*/ 	.byte	0x04, 0x17
        /*006a*/ 	.short	(.L_21 - .L_20)
.L_20:
        /*006c*/ 	.word	0x00000000
        /*0070*/ 	.short	0x0000
        /*0072*/ 	.short	0x0000
        /*0074*/ 	.byte	0x00, 0xf5, 0x21, 0x00


	//----- nvinfo : EIATTR_SPARSE_MMA_MASK
	.align		4
.L_21:
        /*0078*/ 	.byte	0x03, 0x50
        /*007a*/ 	.short	0x0000


	//----- nvinfo : EIATTR_MAXREG_COUNT
	.align		4
        /*007c*/ 	.byte	0x03, 0x1b
        /*007e*/ 	.short	0x00ff


	//----- nvinfo : EIATTR_MERCURY_ISA_VERSION
	.align		4
        /*0080*/ 	.byte	0x03, 0x5f
        /*0082*/ 	.short	0x0101


	//----- nvinfo : EIATTR_VRC_CTA_INIT_COUNT
	.align		4
        /*0084*/ 	.byte	0x02, 0x4a
	.zero		1
	.zero		1


	//----- nvinfo : EIATTR_EXIT_INSTR_OFFSETS
	.align		4
        /*0088*/ 	.byte	0x04, 0x1c
        /*008a*/ 	.short	(.L_23 - .L_22)


	//   ....[0]....
.L_22:
        /*008c*/ 	.word	0x00000490


	//----- nvinfo : EIATTR_CBANK_PARAM_SIZE
	.align		4
.L_23:
        /*0090*/ 	.byte	0x03, 0x19
        /*0092*/ 	.short	0x0030


	//----- nvinfo : EIATTR_PARAM_CBANK
	.align		4
        /*0094*/ 	.byte	0x04, 0x0a
        /*0096*/ 	.short	(.L_25 - .L_24)
	.align		4
.L_24:
        /*0098*/ 	.word	index@(.nv.constant0._Z11EvaluateFSMPiS_S_S_mii)
        /*009c*/ 	.short	0x0380
        /*009e*/ 	.short	0x0030


	//----- nvinfo : EIATTR_SW_WAR
	.align		4
.L_25:
        /*00a0*/ 	.byte	0x04, 0x36
        /*00a2*/ 	.short	(.L_27 - .L_26)
.L_26:
        /*00a4*/ 	.word	0x00000008
.L_27:


//--------------------- .nv.callgraph             --------------------------
	.section	.nv.callgraph,"",@"SHT_CUDA_CALLGRAPH"
	.align	4
	.sectionentsize	8
	.align		4
        /*0000*/ 	.word	0x00000000
	.align		4
        /*0004*/ 	.word	0xffffffff
	.align		4
        /*0008*/ 	.word	0x00000000
	.align		4
        /*000c*/ 	.word	0xfffffffe
	.align		4
        /*0010*/ 	.word	0x00000000
	.align		4
        /*0014*/ 	.word	0xfffffffd
	.align		4
        /*0018*/ 	.word	0x00000000
	.align		4
        /*001c*/ 	.word	0xfffffffc


//--------------------- .text._Z11EvaluateFSMPiS_S_S_mii --------------------------
	.section	.text._Z11EvaluateFSMPiS_S_S_mii,"ax",@progbits
	.align	128
        .global         _Z11EvaluateFSMPiS_S_S_mii
        .type           _Z11EvaluateFSMPiS_S_S_mii,@function
        .size           _Z11EvaluateFSMPiS_S_S_mii,(.L_x_1 - _Z11EvaluateFSMPiS_S_S_mii)
        .other          _Z11EvaluateFSMPiS_S_S_mii,@"STO_CUDA_ENTRY STV_DEFAULT"
_Z11EvaluateFSMPiS_S_S_mii:
.text._Z11EvaluateFSMPiS_S_S_mii:
[----:B------:R-:W-:Y:S08]  /*0000*/  LDC R1, c[0x0][0x37c] ;  /* 0x0000df00ff017b82 */ /* 0x000ff00000000800 */
[----:B------:R-:W0:Y:S01]  /*0010*/  LDC.64 R6, c[0x0][0x390] ;  /* 0x0000e400ff067b82 */ /* 0x000e220000000a00 */
[----:B------:R-:W0:Y:S07]  /*0020*/  LDCU.64 UR4, c[0x0][0x358] ;  /* 0x00006b00ff0477ac */ /* 0x000e2e0008000a00 */
[----:B------:R-:W1:Y:S08]  /*0030*/  LDC.64 R4, c[0x0][0x380] ;  /* 0x0000e000ff047b82 */ /* 0x000e700000000a00 */
[----:B------:R-:W2:Y:S01]  /*0040*/  LDC.64 R2, c[0x0][0x388] ;  /* 0x0000e200ff027b82 */ /* 0x000ea20000000a00 */
[----:B0-----:R-:W1:Y:S07]  /*0050*/  LDG.E R11, desc[UR4][R6.64] ;  /* 0x00000004060b7981 */ /* 0x001e6e000c1e1900 */
[----:B------:R-:W0:Y:S01]  /*0060*/  LDC.64 R8, c[0x0][0x3a0] ;  /* 0x0000e800ff087b82 */ /* 0x000e220000000a00 */
[----:B-1----:R-:W-:-:S05]  /*0070*/  IMAD.WIDE R10, R11, 0x4, R4 ;  /* 0x000000040b0a7825 */ /* 0x002fca00078e0204 */
[----:B------:R-:W2:Y:S04]  /*0080*/  LDG.E R15, desc[UR4][R10.64] ;  /* 0x000000040a0f7981 */ /* 0x000ea8000c1e1900 */
[----:B--2---:R1:W-:Y:S04]  /*0090*/  STG.E desc[UR4][R2.64], R15 ;  /* 0x0000000f02007986 */ /* 0x0043e8000c101904 */
[----:B------:R-:W2:Y:S01]  /*00a0*/  LDG.E R17, desc[UR4][R6.64+0x4] ;  /* 0x0000040406117981 */ /* 0x000ea2000c1e1900 */
[----:B------:R-:W-:-:S05]  /*00b0*/  SHF.R.S32.HI R13, RZ, 0x1f, R15 ;  /* 0x0000001fff0d7819 */ /* 0x000fca000001140f */
[-C--:B0-----:R-:W-:Y:S02]  /*00c0*/  IMAD R0, R13, R8.reuse, RZ ;  /* 0x000000080d007224 */ /* 0x081fe400078e02ff */
[----:B------:R-:W-:-:S04]  /*00d0*/  IMAD.WIDE.U32 R12, R15, R8, R4 ;  /* 0x000000080f0c7225 */ /* 0x000fc800078e0004 */
[----:B------:R-:W-:-:S05]  /*00e0*/  IMAD R19, R15, R9, R0 ;  /* 0x000000090f137224 */ /* 0x000fca00078e0200 */
[----:B------:R-:W-:-:S03]  /*00f0*/  IADD3 R13, PT, PT, R13, R19, RZ ;  /* 0x000000130d0d7210 */ /* 0x000fc60007ffe0ff */
[----:B--2---:R-:W-:-:S06]  /*0100*/  IMAD.WIDE R10, R17, 0x4, R12 ;  /* 0x00000004110a7825 */ /* 0x004fcc00078e020c */
[----:B------:R-:W2:Y:S04]  /*0110*/  LDG.E R11, desc[UR4][R10.64] ;  /* 0x000000040a0b7981 */ /* 0x000ea8000c1e1900 */
[----:B--2---:R0:W-:Y:S04]  /*0120*/  STG.E desc[UR4][R2.64+0x4], R11 ;  /* 0x0000040b02007986 */ /* 0x0041e8000c101904 */
[----:B-1----:R-:W2:Y:S01]  /*0130*/  LDG.E R15, desc[UR4][R6.64+0x8] ;  /* 0x00000804060f7981 */ /* 0x002ea2000c1e1900 */
[----:B------:R-:W-:-:S05]  /*0140*/  SHF.R.S32.HI R13, RZ, 0x1f, R11 ;  /* 0x0000001fff0d7819 */ /* 0x000fca000001140b */
[-C--:B------:R-:W-:Y:S02]  /*0150*/  IMAD R0, R13, R8.reuse, RZ ;  /* 0x000000080d007224 */ /* 0x080fe400078e02ff */
[----:B------:R-:W-:-:S04]  /*0160*/  IMAD.WIDE.U32 R12, R11, R8, R4 ;  /* 0x000000080b0c7225 */ /* 0x000fc800078e0004 */
[----:B------:R-:W-:-:S05]  /*0170*/  IMAD R17, R11, R9, R0 ;  /* 0x000000090b117224 */ /* 0x000fca00078e0200 */
[----:B------:R-:W-:-:S03]  /*0180*/  IADD3 R13, PT, PT, R13, R17, RZ ;  /* 0x000000110d0d7210 */ /* 0x000fc60007ffe0ff */
[----:B--2---:R-:W-:-:S06]  /*0190*/  IMAD.WIDE R12, R15, 0x4, R12 ;  /* 0x000000040f0c7825 */ /* 0x004fcc00078e020c */
[----:B------:R-:W2:Y:S04]  /*01a0*/  LDG.E R13, desc[UR4][R12.64] ;  /* 0x000000040c0d7981 */ /* 0x000ea8000c1e1900 */
[----:B--2---:R1:W-:Y:S04]  /*01b0*/  STG.E desc[UR4][R2.64+0x8], R13 ;  /* 0x0000080d02007986 */ /* 0x0043e8000c101904 */
[----:B------:R-:W2:Y:S01]  /*01c0*/  LDG.E R15, desc[UR4][R6.64+0xc] ;  /* 0x00000c04060f7981 */ /* 0x000ea2000c1e1900 */
[----:B0-----:R-:W-:-:S05]  /*01d0*/  SHF.R.S32.HI R11, RZ, 0x1f, R13 ;  /* 0x0000001fff0b7819 */ /* 0x001fca000001140d */
        /* <DEDUP_REMOVED lines=8> */
[----:B-1----:R-:W-:-:S05]  /*0260*/  SHF.R.S32.HI R13, RZ, 0x1f, R11 ;  /* 0x0000001fff0d7819 */ /* 0x002fca000001140b */
        /* <DEDUP_REMOVED lines=24> */
[----:B--2---:R-:W-:Y:S04]  /*03f0*/  STG.E desc[UR4][R2.64+0x18], R13 ;  /* 0x0000180d02007986 */ /* 0x004fe8000c101904 */
[----:B0-----:R-:W2:Y:S01]  /*0400*/  LDG.E R11, desc[UR4][R6.64+0x1c] ;  /* 0x00001c04060b7981 */ /* 0x001ea2000c1e1900 */
[----:B------:R-:W-:Y:S01]  /*0410*/  SHF.R.S32.HI R15, RZ, 0x1f, R13 ;  /* 0x0000001fff0f7819 */ /* 0x000fe2000001140d */
[----:B------:R-:W-:-:S04]  /*0420*/  IMAD.WIDE.U32 R4, R13, R8, R4 ;  /* 0x000000080d047225 */ /* 0x000fc800078e0004 */
[----:B------:R-:W-:-:S04]  /*0430*/  IMAD R0, R15, R8, RZ ;  /* 0x000000080f007224 */ /* 0x000fc800078e02ff */
[----:B------:R-:W-:-:S05]  /*0440*/  IMAD R9, R13, R9, R0 ;  /* 0x000000090d097224 */ /* 0x000fca00078e0200 */
[----:B------:R-:W-:-:S03]  /*0450*/  IADD3 R5, PT, PT, R5, R9, RZ ;  /* 0x0000000905057210 */ /* 0x000fc60007ffe0ff */
[----:B--2---:R-:W-:-:S06]  /*0460*/  IMAD.WIDE R4, R11, 0x4, R4 ;  /* 0x000000040b047825 */ /* 0x004fcc00078e0204 */
[----:B------:R-:W2:Y:S04]  /*0470*/  LDG.E R5, desc[UR4][R4.64] ;  /* 0x0000000404057981 */ /* 0x000ea8000c1e1900 */
[----:B--2---:R-:W-:Y:S01]  /*0480*/  STG.E desc[UR4][R2.64+0x1c], R5 ;  /* 0x00001c0502007986 */ /* 0x004fe2000c101904 */
[----:B------:R-:W-:Y:S05]  /*0490*/  EXIT ;  /* 0x000000000000794d */ /* 0x000fea0003800000 */
.L_x_0:
[----:B------:R-:W-:-:S00]  /*04a0*/  BRA `(.L_x_0) ;  /* 0xfffffffc00fc7947 */ /* 0x000fc0000383ffff */
[----:B------:R-:W-:-:S00]  /*04b0*/  NOP ;  /* 0x0000000000007918 */ /* 0x000fc00000000000 */
        /* <DEDUP_REMOVED lines=12> */
.L_x_1:


//--------------------- .nv.shared.reserved.0     --------------------------
	.section	.nv.shared.reserved.0,"aw",@nobits
	.weak		__nv_reservedSMEM_offset_0_alias
	.size		__nv_reservedSMEM_offset_0_alias, 0, 64
	.other		__nv_reservedSMEM_offset_0_alias,@"STO_CUDA_RESERVED_SHARED STV_DEFAULT"
__nv_reservedSMEM_offset_0_alias:
	.zero		0
	.zero		64


//--------------------- .nv.constant0._Z11EvaluateFSMPiS_S_S_mii --------------------------
	.section	.nv.constant0._Z11EvaluateFSMPiS_S_S_mii,"a",@progbits
	.sectionflags	@""
	.align	4
.nv.constant0._Z11EvaluateFSMPiS_S_S_mii:
	.zero		944


//--------------------- SYMBOLS --------------------------

	.type		.nv.reservedSmem.offset0,@object
	.size		.nv.reservedSmem.offset0,0x4
